//
// Generated by NVIDIA NVVM Compiler
//
// Compiler Build ID: CL-36424714
// Cuda compilation tools, release 13.0, V13.0.88
// Based on NVVM 20.0.0
//

.version 9.0
.target sm_100
.address_size 64

	// .globl	_Z19stencil_vector_halfiiP7__half2S0_

.visible .entry _Z19stencil_vector_halfiiP7__half2S0_(
	.param .u32 _Z19stencil_vector_halfiiP7__half2S0__param_0,
	.param .u32 _Z19stencil_vector_halfiiP7__half2S0__param_1,
	.param .u64 .ptr .align 1 _Z19stencil_vector_halfiiP7__half2S0__param_2,
	.param .u64 .ptr .align 1 _Z19stencil_vector_halfiiP7__half2S0__param_3
)
{
	.reg .pred 	%p<8>;
	.reg .b16 	%rs<28>;
	.reg .b32 	%r<37>;
	.reg .b32 	%f<2>;
	.reg .b64 	%rd<12>;

	ld.param.u32 	%r4, [_Z19stencil_vector_halfiiP7__half2S0__param_0];
	ld.param.u32 	%r5, [_Z19stencil_vector_halfiiP7__half2S0__param_1];
	ld.param.u64 	%rd1, [_Z19stencil_vector_halfiiP7__half2S0__param_2];
	ld.param.u64 	%rd2, [_Z19stencil_vector_halfiiP7__half2S0__param_3];
	mov.u32 	%r7, %tid.x;
	mov.u32 	%r8, %ctaid.x;
	mov.u32 	%r9, %ntid.x;
	mad.lo.s32 	%r1, %r8, %r9, %r7;
	mov.u32 	%r10, %tid.y;
	mov.u32 	%r11, %ctaid.y;
	mov.u32 	%r12, %ntid.y;
	mad.lo.s32 	%r13, %r11, %r12, %r10;
	add.s32 	%r3, %r4, 2;
	shr.u32 	%r14, %r3, 31;
	add.s32 	%r15, %r3, %r14;
	shr.s32 	%r16, %r15, 1;
	setp.ge.s32 	%p1, %r1, %r16;
	setp.gt.s32 	%p2, %r13, %r5;
	or.pred  	%p3, %p1, %p2;
	setp.lt.s32 	%p4, %r1, 1;
	or.pred  	%p5, %p4, %p3;
	setp.eq.s32 	%p6, %r13, 0;
	or.pred  	%p7, %p5, %p6;
	@%p7 bra 	$L__BB0_2;
	cvta.to.global.u64 	%rd3, %rd2;
	cvta.to.global.u64 	%rd4, %rd1;
	mul.lo.s32 	%r18, %r3, %r13;
	shr.u32 	%r19, %r18, 31;
	add.s32 	%r20, %r18, %r19;
	shr.s32 	%r21, %r20, 1;
	add.s32 	%r22, %r21, %r1;
	mul.wide.s32 	%rd5, %r22, 4;
	add.s64 	%rd6, %rd3, %rd5;
	ld.global.u32 	%r23, [%rd6];
	mov.b32 	{%rs15, %rs4}, %r23;
	ld.global.u16 	%rs3, [%rd6+-2];
	ld.global.u16 	%rs16, [%rd6+4];
	sub.s32 	%r24, %r18, %r3;
	shr.u32 	%r25, %r24, 31;
	add.s32 	%r26, %r24, %r25;
	shr.s32 	%r27, %r26, 1;
	add.s32 	%r28, %r27, %r1;
	mul.wide.s32 	%rd7, %r28, 4;
	add.s64 	%rd8, %rd3, %rd7;
	ld.global.u32 	%r29, [%rd8];
	mov.b32 	{%rs6, %rs18}, %r29;
	shl.b32 	%r30, %r3, 1;
	add.s32 	%r31, %r24, %r30;
	shr.u32 	%r32, %r31, 31;
	add.s32 	%r33, %r31, %r32;
	shr.s32 	%r34, %r33, 1;
	add.s32 	%r35, %r34, %r1;
	mul.wide.s32 	%rd9, %r35, 4;
	add.s64 	%rd10, %rd3, %rd9;
	ld.global.u32 	%r36, [%rd10];
	mov.b32 	{%rs7, %rs19}, %r36;
	mov.f32 	%f1, 0f3E800000;
	// begin inline asm
	{  cvt.rn.f16.f32 %rs1, %f1;}

	// end inline asm
	// begin inline asm
	{add.f16 %rs2,%rs3,%rs4;
}
	// end inline asm
	// begin inline asm
	{add.f16 %rs5,%rs6,%rs7;
}
	// end inline asm
	// begin inline asm
	{add.f16 %rs8,%rs2,%rs5;
}
	// end inline asm
	// begin inline asm
	{mul.f16 %rs11,%rs1,%rs8;
}
	// end inline asm
	// begin inline asm
	{add.f16 %rs14,%rs15,%rs16;
}
	// end inline asm
	// begin inline asm
	{add.f16 %rs17,%rs18,%rs19;
}
	// end inline asm
	// begin inline asm
	{add.f16 %rs20,%rs14,%rs17;
}
	// end inline asm
	// begin inline asm
	{mul.f16 %rs23,%rs1,%rs20;
}
	// end inline asm
	// begin inline asm
	{  mov.b32 %r17, {%rs11,%rs23};}

	// end inline asm
	add.s64 	%rd11, %rd4, %rd5;
	st.global.u32 	[%rd11], %r17;
$L__BB0_2:
	ret;

}
	// .globl	_Z20stencil_vector_half2iiP7__half2S0_
.visible .entry _Z20stencil_vector_half2iiP7__half2S0_(
	.param .u32 _Z20stencil_vector_half2iiP7__half2S0__param_0,
	.param .u32 _Z20stencil_vector_half2iiP7__half2S0__param_1,
	.param .u64 .ptr .align 1 _Z20stencil_vector_half2iiP7__half2S0__param_2,
	.param .u64 .ptr .align 1 _Z20stencil_vector_half2iiP7__half2S0__param_3
)
{
	.reg .pred 	%p<8>;
	.reg .b16 	%rs<5>;
	.reg .b32 	%r<49>;
	.reg .b32 	%f<2>;
	.reg .b64 	%rd<12>;

	ld.param.u32 	%r4, [_Z20stencil_vector_half2iiP7__half2S0__param_0];
	ld.param.u32 	%r5, [_Z20stencil_vector_half2iiP7__half2S0__param_1];
	ld.param.u64 	%rd1, [_Z20stencil_vector_half2iiP7__half2S0__param_2];
	ld.param.u64 	%rd2, [_Z20stencil_vector_half2iiP7__half2S0__param_3];
	mov.u32 	%r7, %tid.x;
	mov.u32 	%r8, %ctaid.x;
	mov.u32 	%r9, %ntid.x;
	mad.lo.s32 	%r1, %r8, %r9, %r7;
	mov.u32 	%r10, %tid.y;
	mov.u32 	%r11, %ctaid.y;
	mov.u32 	%r12, %ntid.y;
	mad.lo.s32 	%r13, %r11, %r12, %r10;
	add.s32 	%r3, %r4, 2;
	shr.u32 	%r14, %r3, 31;
	add.s32 	%r15, %r3, %r14;
	shr.s32 	%r16, %r15, 1;
	setp.ge.s32 	%p1, %r1, %r16;
	setp.gt.s32 	%p2, %r13, %r5;
	or.pred  	%p3, %p1, %p2;
	setp.lt.s32 	%p4, %r1, 1;
	or.pred  	%p5, %p4, %p3;
	setp.eq.s32 	%p6, %r13, 0;
	or.pred  	%p7, %p5, %p6;
	@%p7 bra 	$L__BB1_2;
	cvta.to.global.u64 	%rd3, %rd2;
	cvta.to.global.u64 	%rd4, %rd1;
	mul.lo.s32 	%r32, %r3, %r13;
	shr.u32 	%r33, %r32, 31;
	add.s32 	%r34, %r32, %r33;
	shr.s32 	%r35, %r34, 1;
	add.s32 	%r36, %r35, %r1;
	mul.wide.s32 	%rd5, %r36, 4;
	add.s64 	%rd6, %rd3, %rd5;
	ld.global.u32 	%r37, [%rd6];
	mov.b32 	{%rs2, %rs3}, %r37;
	ld.global.u16 	%rs1, [%rd6+-2];
	ld.global.u16 	%rs4, [%rd6+4];
	sub.s32 	%r38, %r32, %r3;
	shr.u32 	%r39, %r38, 31;
	add.s32 	%r40, %r38, %r39;
	shr.s32 	%r41, %r40, 1;
	add.s32 	%r42, %r41, %r1;
	mul.wide.s32 	%rd7, %r42, 4;
	add.s64 	%rd8, %rd3, %rd7;
	ld.global.u32 	%r24, [%rd8];
	shl.b32 	%r43, %r3, 1;
	add.s32 	%r44, %r38, %r43;
	shr.u32 	%r45, %r44, 31;
	add.s32 	%r46, %r44, %r45;
	shr.s32 	%r47, %r46, 1;
	add.s32 	%r48, %r47, %r1;
	mul.wide.s32 	%rd9, %r48, 4;
	add.s64 	%rd10, %rd3, %rd9;
	ld.global.u32 	%r25, [%rd10];
	// begin inline asm
	{  mov.b32 %r17, {%rs1,%rs2};}

	// end inline asm
	// begin inline asm
	{  mov.b32 %r18, {%rs3,%rs4};}

	// end inline asm
	mov.f32 	%f1, 0f3E800000;
	// begin inline asm
	{.reg .f16 low;
  cvt.rn.f16.f32 low, %f1;
  mov.b32 %r19, {low,low};}

	// end inline asm
	// begin inline asm
	{add.f16x2 %r20,%r17,%r18;
}
	// end inline asm
	// begin inline asm
	{add.f16x2 %r23,%r24,%r25;
}
	// end inline asm
	// begin inline asm
	{add.f16x2 %r26,%r20,%r23;
}
	// end inline asm
	// begin inline asm
	{mul.f16x2 %r29,%r19,%r26;
}
	// end inline asm
	add.s64 	%rd11, %rd4, %rd5;
	st.global.u32 	[%rd11], %r29;
$L__BB1_2:
	ret;

}
	// .globl	_Z16copy_vector_halfiiP7__half2S0_
.visible .entry _Z16copy_vector_halfiiP7__half2S0_(
	.param .u32 _Z16copy_vector_halfiiP7__half2S0__param_0,
	.param .u32 _Z16copy_vector_halfiiP7__half2S0__param_1,
	.param .u64 .ptr .align 1 _Z16copy_vector_halfiiP7__half2S0__param_2,
	.param .u64 .ptr .align 1 _Z16copy_vector_halfiiP7__half2S0__param_3
)
{
	.reg .pred 	%p<8>;
	.reg .b32 	%r<23>;
	.reg .b64 	%rd<8>;

	ld.param.u32 	%r4, [_Z16copy_vector_halfiiP7__half2S0__param_0];
	ld.param.u32 	%r5, [_Z16copy_vector_halfiiP7__half2S0__param_1];
	ld.param.u64 	%rd1, [_Z16copy_vector_halfiiP7__half2S0__param_2];
	ld.param.u64 	%rd2, [_Z16copy_vector_halfiiP7__half2S0__param_3];
	mov.u32 	%r7, %tid.x;
	mov.u32 	%r8, %ctaid.x;
	mov.u32 	%r9, %ntid.x;
	mad.lo.s32 	%r1, %r8, %r9, %r7;
	mov.u32 	%r10, %tid.y;
	mov.u32 	%r11, %ctaid.y;
	mov.u32 	%r12, %ntid.y;
	mad.lo.s32 	%r13, %r11, %r12, %r10;
	add.s32 	%r3, %r4, 2;
	shr.u32 	%r14, %r3, 31;
	add.s32 	%r15, %r3, %r14;
	shr.s32 	%r16, %r15, 1;
	setp.ge.s32 	%p1, %r1, %r16;
	setp.gt.s32 	%p2, %r13, %r5;
	or.pred  	%p3, %p1, %p2;
	setp.lt.s32 	%p4, %r1, 1;
	or.pred  	%p5, %p4, %p3;
	setp.eq.s32 	%p6, %r13, 0;
	or.pred  	%p7, %p5, %p6;
	@%p7 bra 	$L__BB2_2;
	cvta.to.global.u64 	%rd3, %rd1;
	cvta.to.global.u64 	%rd4, %rd2;
	mul.lo.s32 	%r17, %r3, %r13;
	shr.u32 	%r18, %r17, 31;
	add.s32 	%r19, %r17, %r18;
	shr.s32 	%r20, %r19, 1;
	add.s32 	%r21, %r20, %r1;
	mul.wide.s32 	%rd5, %r21, 4;
	add.s64 	%rd6, %rd4, %rd5;
	add.s64 	%rd7, %rd3, %rd5;
	ld.global.u32 	%r22, [%rd7];
	st.global.u32 	[%rd6], %r22;
$L__BB2_2:
	ret;

}


// ===== COMPILED SASS (sm_100) =====

	.target	sm_100

	.elftype	@"ET_EXEC"


//--------------------- .note.nv.tkinfo           --------------------------
	.section	.note.nv.tkinfo,"",@"SHT_NOTE"
	.sectionflags	@"SHF_NOTE_NV_TKINFO"
	.tkinfo
        /*0018*/ 	.word	0x00000002
        /*0030*/ 	.string	""
        /*0030*/ 	.string	"ptxas"
        /*0030*/ 	.string	"Cuda compilation tools, release 13.0, V13.0.88"
        /*0030*/ 	.string	"Build cuda_13.0.r13.0/compiler.36424714_0"
        /*0030*/ 	.string	"-arch sm_100 -m 64 "



//--------------------- .note.nv.cuinfo           --------------------------
	.section	.note.nv.cuinfo,"",@"SHT_NOTE"
	.sectionflags	@"SHF_NOTE_NV_CUINFO"
        /*0018*/ 	.short	0x0002
        /*001a*/ 	.short	0x0064
        /*001c*/ 	.short	0x0082
	.zero		2


//--------------------- .nv.info                  --------------------------
	.section	.nv.info,"",@"SHT_CUDA_INFO"
	.align	4


	//----- nvinfo : EIATTR_REGCOUNT
	.align		4
        /*0000*/ 	.byte	0x04, 0x2f
        /*0002*/ 	.short	(.L_1 - .L_0)
	.align		4
.L_0:
        /*0004*/ 	.word	index@(_Z19stencil_vector_halfiiP7__half2S0_)
        /*0008*/ 	.word	0x00000012


	//----- nvinfo : EIATTR_FRAME_SIZE
	.align		4
.L_1:
        /*000c*/ 	.byte	0x04, 0x11
        /*000e*/ 	.short	(.L_3 - .L_2)
	.align		4
.L_2:
        /*0010*/ 	.word	index@(_Z19stencil_vector_halfiiP7__half2S0_)
        /*0014*/ 	.word	0x00000000


	//----- nvinfo : EIATTR_REGCOUNT
	.align		4
.L_3:
        /*0018*/ 	.byte	0x04, 0x2f
        /*001a*/ 	.short	(.L_5 - .L_4)
	.align		4
.L_4:
        /*001c*/ 	.word	index@(_Z20stencil_vector_half2iiP7__half2S0_)
        /*0020*/ 	.word	0x0000000f


	//----- nvinfo : EIATTR_FRAME_SIZE
	.align		4
.L_5:
        /*0024*/ 	.byte	0x04, 0x11
        /*0026*/ 	.short	(.L_7 - .L_6)
	.align		4
.L_6:
        /*0028*/ 	.word	index@(_Z20stencil_vector_half2iiP7__half2S0_)
        /*002c*/ 	.word	0x00000000


	//----- nvinfo : EIATTR_REGCOUNT
	.align		4
.L_7:
        /*0030*/ 	.byte	0x04, 0x2f
        /*0032*/ 	.short	(.L_9 - .L_8)
	.align		4
.L_8:
        /*0034*/ 	.word	index@(_Z16copy_vector_halfiiP7__half2S0_)
        /*0038*/ 	.word	0x0000000a


	//----- nvinfo : EIATTR_FRAME_SIZE
	.align		4
.L_9:
        /*003c*/ 	.byte	0x04, 0x11
        /*003e*/ 	.short	(.L_11 - .L_10)
	.align		4
.L_10:
        /*0040*/ 	.word	index@(_Z16copy_vector_halfiiP7__half2S0_)
        /*0044*/ 	.word	0x00000000


	//----- nvinfo : EIATTR_MIN_STACK_SIZE
	.align		4
.L_11:
        /*0048*/ 	.byte	0x04, 0x12
        /*004a*/ 	.short	(.L_13 - .L_12)
	.align		4
.L_12:
        /*004c*/ 	.word	index@(_Z16copy_vector_halfiiP7__half2S0_)
        /*0050*/ 	.word	0x00000000


	//----- nvinfo : EIATTR_MIN_STACK_SIZE
	.align		4
.L_13:
        /*0054*/ 	.byte	0x04, 0x12
        /*0056*/ 	.short	(.L_15 - .L_14)
	.align		4
.L_14:
        /*0058*/ 	.word	index@(_Z20stencil_vector_half2iiP7__half2S0_)
        /*005c*/ 	.word	0x00000000


	//----- nvinfo : EIATTR_MIN_STACK_SIZE
	.align		4
.L_15:
        /*0060*/ 	.byte	0x04, 0x12
        /*0062*/ 	.short	(.L_17 - .L_16)
	.align		4
.L_16:
        /*0064*/ 	.word	index@(_Z19stencil_vector_halfiiP7__half2S0_)
        /*0068*/ 	.word	0x00000000
.L_17:


//--------------------- .nv.compat                --------------------------
	.section	.nv.compat,"",@"SHT_CUDA_COMPAT_INFO"
	.align	4
        /*0000*/ 	.byte	0x02, 0x09, 0x00, 0x00, 0x02, 0x02, 0x01, 0x00, 0x02, 0x05, 0x05, 0x00, 0x03, 0x07, 0x01, 0x01
        /*0010*/ 	.byte	0x02, 0x03, 0x00, 0x00, 0x02, 0x06, 0x01, 0x00, 0x04, 0x0b, 0x08, 0x00, 0x09, 0x00, 0x00, 0x00
        /*0020*/ 	.byte	0x00, 0x00, 0x00, 0x00


//--------------------- .nv.info._Z16copy_vector_halfiiP7__half2S0_ --------------------------
	.section	.nv.info._Z16copy_vector_halfiiP7__half2S0_,"",@"SHT_CUDA_INFO"
	.sectionflags	@""
	.align	4


	//----- nvinfo : EIATTR_CUDA_API_VERSION
	.align		4
        /*0000*/ 	.byte	0x04, 0x37
        /*0002*/ 	.short	(.L_19 - .L_18)
.L_18:
        /*0004*/ 	.word	0x00000082


	//----- nvinfo : EIATTR_KPARAM_INFO
	.align		4
.L_19:
        /*0008*/ 	.byte	0x04, 0x17
        /*000a*/ 	.short	(.L_21 - .L_20)
.L_20:
        /*000c*/ 	.word	0x00000000
        /*0010*/ 	.short	0x0003
        /*0012*/ 	.short	0x0010
        /*0014*/ 	.byte	0x00, 0xf5, 0x21, 0x00


	//----- nvinfo : EIATTR_KPARAM_INFO
	.align		4
.L_21:
        /*0018*/ 	.byte	0x04, 0x17
        /*001a*/ 	.short	(.L_23 - .L_22)
.L_22:
        /*001c*/ 	.word	0x00000000
        /*0020*/ 	.short	0x0002
        /*0022*/ 	.short	0x0008
        /*0024*/ 	.byte	0x00, 0xf5, 0x21, 0x00


	//----- nvinfo : EIATTR_KPARAM_INFO
	.align		4
.L_23:
        /*0028*/ 	.byte	0x04, 0x17
        /*002a*/ 	.short	(.L_25 - .L_24)
.L_24:
        /*002c*/ 	.word	0x00000000
        /*0030*/ 	.short	0x0001
        /*0032*/ 	.short	0x0004
        /*0034*/ 	.byte	0x00, 0xf0, 0x11, 0x00


	//----- nvinfo : EIATTR_KPARAM_INFO
	.align		4
.L_25:
        /*0038*/ 	.byte	0x04, 0x17
        /*003a*/ 	.short	(.L_27 - .L_26)
.L_26:
        /*003c*/ 	.word	0x00000000
        /*0040*/ 	.short	0x0000
        /*0042*/ 	.short	0x0000
        /*0044*/ 	.byte	0x00, 0xf0, 0x11, 0x00


	//----- nvinfo : EIATTR_SPARSE_MMA_MASK
	.align		4
.L_27:
        /*0048*/ 	.byte	0x03, 0x50
        /*004a*/ 	.short	0x0000


	//----- nvinfo : EIATTR_MAXREG_COUNT
	.align		4
        /*004c*/ 	.byte	0x03, 0x1b
        /*004e*/ 	.short	0x00ff


	//----- nvinfo : EIATTR_MERCURY_ISA_VERSION
	.align		4
        /*0050*/ 	.byte	0x03, 0x5f
        /*0052*/ 	.short	0x0101


	//----- nvinfo : EIATTR_VRC_CTA_INIT_COUNT
	.align		4
        /*0054*/ 	.byte	0x02, 0x4a
	.zero		1
	.zero		1


	//----- nvinfo : EIATTR_EXIT_INSTR_OFFSETS
	.align		4
        /*0058*/ 	.byte	0x04, 0x1c
        /*005a*/ 	.short	(.L_29 - .L_28)


	//   ....[0]....
.L_28:
        /*005c*/ 	.word	0x00000110


	//   ....[1]....
        /*0060*/ 	.word	0x000001c0


	//----- nvinfo : EIATTR_CBANK_PARAM_SIZE
	.align		4
.L_29:
        /*0064*/ 	.byte	0x03, 0x19
        /*0066*/ 	.short	0x0018


	//----- nvinfo : EIATTR_PARAM_CBANK
	.align		4
        /*0068*/ 	.byte	0x04, 0x0a
        /*006a*/ 	.short	(.L_31 - .L_30)
	.align		4
.L_30:
        /*006c*/ 	.word	index@(.nv.constant0._Z16copy_vector_halfiiP7__half2S0_)
        /*0070*/ 	.short	0x0380
        /*0072*/ 	.short	0x0018


	//----- nvinfo : EIATTR_SW_WAR
	.align		4
.L_31:
        /*0074*/ 	.byte	0x04, 0x36
        /*0076*/ 	.short	(.L_33 - .L_32)
.L_32:
        /*0078*/ 	.word	0x00000008
.L_33:


//--------------------- .nv.info._Z20stencil_vector_half2iiP7__half2S0_ --------------------------
	.section	.nv.info._Z20stencil_vector_half2iiP7__half2S0_,"",@"SHT_CUDA_INFO"
	.sectionflags	@""
	.align	4


	//----- nvinfo : EIATTR_CUDA_API_VERSION
	.align		4
        /*0000*/ 	.byte	0x04, 0x37
        /*0002*/ 	.short	(.L_35 - .L_34)
.L_34:
        /*0004*/ 	.word	0x00000082


	//----- nvinfo : EIATTR_KPARAM_INFO
	.align		4
.L_35:
        /*0008*/ 	.byte	0x04, 0x17
        /*000a*/ 	.short	(.L_37 - .L_36)
.L_36:
        /*000c*/ 	.word	0x00000000
        /*0010*/ 	.short	0x0003
        /*0012*/ 	.short	0x0010
        /*0014*/ 	.byte	0x00, 0xf5, 0x21, 0x00


	//----- nvinfo : EIATTR_KPARAM_INFO
	.align		4
.L_37:
        /*0018*/ 	.byte	0x04, 0x17
        /*001a*/ 	.short	(.L_39 - .L_38)
.L_38:
        /*001c*/ 	.word	0x00000000
        /*0020*/ 	.short	0x0002
        /*0022*/ 	.short	0x0008
        /*0024*/ 	.byte	0x00, 0xf5, 0x21, 0x00


	//----- nvinfo : EIATTR_KPARAM_INFO
	.align		4
.L_39:
        /*0028*/ 	.byte	0x04, 0x17
        /*002a*/ 	.short	(.L_41 - .L_40)
.L_40:
        /*002c*/ 	.word	0x00000000
        /*0030*/ 	.short	0x0001
        /*0032*/ 	.short	0x0004
        /*0034*/ 	.byte	0x00, 0xf0, 0x11, 0x00


	//----- nvinfo : EIATTR_KPARAM_INFO
	.align		4
.L_41:
        /*0038*/ 	.byte	0x04, 0x17
        /*003a*/ 	.short	(.L_43 - .L_42)
.L_42:
        /*003c*/ 	.word	0x00000000
        /*0040*/ 	.short	0x0000
        /*0042*/ 	.short	0x0000
        /*0044*/ 	.byte	0x00, 0xf0, 0x11, 0x00


	//----- nvinfo : EIATTR_SPARSE_MMA_MASK
	.align		4
.L_43:
        /*0048*/ 	.byte	0x03, 0x50
        /*004a*/ 	.short	0x0000


	//----- nvinfo : EIATTR_MAXREG_COUNT
	.align		4
        /*004c*/ 	.byte	0x03, 0x1b
        /*004e*/ 	.short	0x00ff


	//----- nvinfo : EIATTR_MERCURY_ISA_VERSION
	.align		4
        /*0050*/ 	.byte	0x03, 0x5f
        /*0052*/ 	.short	0x0101


	//----- nvinfo : EIATTR_VRC_CTA_INIT_COUNT
	.align		4
        /*0054*/ 	.byte	0x02, 0x4a
	.zero		1
	.zero		1


	//----- nvinfo : EIATTR_EXIT_INSTR_OFFSETS
	.align		4
        /*0058*/ 	.byte	0x04, 0x1c
        /*005a*/ 	.short	(.L_45 - .L_44)


	//   ....[0]....
.L_44:
        /*005c*/ 	.word	0x00000110


	//   ....[1]....
        /*0060*/ 	.word	0x000002e0


	//----- nvinfo : EIATTR_CBANK_PARAM_SIZE
	.align		4
.L_45:
        /*0064*/ 	.byte	0x03, 0x19
        /*0066*/ 	.short	0x0018


	//----- nvinfo : EIATTR_PARAM_CBANK
	.align		4
        /*0068*/ 	.byte	0x04, 0x0a
        /*006a*/ 	.short	(.L_47 - .L_46)
	.align		4
.L_46:
        /*006c*/ 	.word	index@(.nv.constant0._Z20stencil_vector_half2iiP7__half2S0_)
        /*0070*/ 	.short	0x0380
        /*0072*/ 	.short	0x0018


	//----- nvinfo : EIATTR_SW_WAR
	.align		4
.L_47:
        /*0074*/ 	.byte	0x04, 0x36
        /*0076*/ 	.short	(.L_49 - .L_48)
.L_48:
        /*0078*/ 	.word	0x00000008
.L_49:


//--------------------- .nv.info._Z19stencil_vector_halfiiP7__half2S0_ --------------------------
	.section	.nv.info._Z19stencil_vector_halfiiP7__half2S0_,"",@"SHT_CUDA_INFO"
	.sectionflags	@""
	.align	4


	//----- nvinfo : EIATTR_CUDA_API_VERSION
	.align		4
        /*0000*/ 	.byte	0x04, 0x37
        /*0002*/ 	.short	(.L_51 - .L_50)
.L_50:
        /*0004*/ 	.word	0x00000082


	//----- nvinfo : EIATTR_KPARAM_INFO
	.align		4
.L_51:
        /*0008*/ 	.byte	0x04, 0x17
        /*000a*/ 	.short	(.L_53 - .L_52)
.L_52:
        /*000c*/ 	.word	0x00000000
        /*0010*/ 	.short	0x0003
        /*0012*/ 	.short	0x0010
        /*0014*/ 	.byte	0x00, 0xf5, 0x21, 0x00


	//----- nvinfo : EIATTR_KPARAM_INFO
	.align		4
.L_53:
        /*0018*/ 	.byte	0x04, 0x17
        /*001a*/ 	.short	(.L_55 - .L_54)
.L_54:
        /*001c*/ 	.word	0x00000000
        /*0020*/ 	.short	0x0002
        /*0022*/ 	.short	0x0008
        /*0024*/ 	.byte	0x00, 0xf5, 0x21, 0x00


	//----- nvinfo : EIATTR_KPARAM_INFO
	.align		4
.L_55:
        /*0028*/ 	.byte	0x04, 0x17
        /*002a*/ 	.short	(.L_57 - .L_56)
.L_56:
        /*002c*/ 	.word	0x00000000
        /*0030*/ 	.short	0x0001
        /*0032*/ 	.short	0x0004
        /*0034*/ 	.byte	0x00, 0xf0, 0x11, 0x00


	//----- nvinfo : EIATTR_KPARAM_INFO
	.align		4
.L_57:
        /*0038*/ 	.byte	0x04, 0x17
        /*003a*/ 	.short	(.L_59 - .L_58)
.L_58:
        /*003c*/ 	.word	0x00000000
        /*0040*/ 	.short	0x0000
        /*0042*/ 	.short	0x0000
        /*0044*/ 	.byte	0x00, 0xf0, 0x11, 0x00


	//----- nvinfo : EIATTR_SPARSE_MMA_MASK
	.align		4
.L_59:
        /*0048*/ 	.byte	0x03, 0x50
        /*004a*/ 	.short	0x0000


	//----- nvinfo : EIATTR_MAXREG_COUNT
	.align		4
        /*004c*/ 	.byte	0x03, 0x1b
        /*004e*/ 	.short	0x00ff


	//----- nvinfo : EIATTR_MERCURY_ISA_VERSION
	.align		4
        /*0050*/ 	.byte	0x03, 0x5f
        /*0052*/ 	.short	0x0101


	//----- nvinfo : EIATTR_VRC_CTA_INIT_COUNT
	.align		4
        /*0054*/ 	.byte	0x02, 0x4a
	.zero		1
	.zero		1


	//----- nvinfo : EIATTR_EXIT_INSTR_OFFSETS
	.align		4
        /*0058*/ 	.byte	0x04, 0x1c
        /*005a*/ 	.short	(.L_61 - .L_60)


	//   ....[0]....
.L_60:
        /*005c*/ 	.word	0x00000110


	//   ....[1]....
        /*0060*/ 	.word	0x000002f0


	//----- nvinfo : EIATTR_CBANK_PARAM_SIZE
	.align		4
.L_61:
        /*0064*/ 	.byte	0x03, 0x19
        /*0066*/ 	.short	0x0018


	//----- nvinfo : EIATTR_PARAM_CBANK
	.align		4
        /*0068*/ 	.byte	0x04, 0x0a
        /*006a*/ 	.short	(.L_63 - .L_62)
	.align		4
.L_62:
        /*006c*/ 	.word	index@(.nv.constant0._Z19stencil_vector_halfiiP7__half2S0_)
        /*0070*/ 	.short	0x0380
        /*0072*/ 	.short	0x0018


	//----- nvinfo : EIATTR_SW_WAR
	.align		4
.L_63:
        /*0074*/ 	.byte	0x04, 0x36
        /*0076*/ 	.short	(.L_65 - .L_64)
.L_64:
        /*0078*/ 	.word	0x00000008
.L_65:


//--------------------- .nv.callgraph             --------------------------
	.section	.nv.callgraph,"",@"SHT_CUDA_CALLGRAPH"
	.align	4
	.sectionentsize	8
	.align		4
        /*0000*/ 	.word	0x00000000
	.align		4
        /*0004*/ 	.word	0xffffffff
	.align		4
        /*0008*/ 	.word	0x00000000
	.align		4
        /*000c*/ 	.word	0xfffffffe
	.align		4
        /*0010*/ 	.word	0x00000000
	.align		4
        /*0014*/ 	.word	0xfffffffd
	.align		4
        /*0018*/ 	.word	0x00000000
	.align		4
        /*001c*/ 	.word	0xfffffffc


//--------------------- .text._Z16copy_vector_halfiiP7__half2S0_ --------------------------
	.section	.text._Z16copy_vector_halfiiP7__half2S0_,"ax",@progbits
	.align	128
        .global         _Z16copy_vector_halfiiP7__half2S0_
        .type           _Z16copy_vector_halfiiP7__half2S0_,@function
        .size           _Z16copy_vector_halfiiP7__half2S0_,(.L_x_3 - _Z16copy_vector_halfiiP7__half2S0_)
        .other          _Z16copy_vector_halfiiP7__half2S0_,@"STO_CUDA_ENTRY STV_DEFAULT"
_Z16copy_vector_halfiiP7__half2S0_:
.text._Z16copy_vector_halfiiP7__half2S0_:
[----:B------:R-:W-:Y:S01]  /*0000*/  LDC R1, c[0x0][0x37c] ;  /* 0x0000df00ff017b82 */ /* 0x000fe20000000800 */
[----:B------:R-:W0:Y:S07]  /*0010*/  S2R R2, SR_TID.Y ;  /* 0x0000000000027919 */ /* 0x000e2e0000002200 */
[----:B------:R-:W1:Y:S01]  /*0020*/  LDC R3, c[0x0][0x360] ;  /* 0x0000d800ff037b82 */ /* 0x000e620000000800 */
[----:B------:R-:W2:Y:S01]  /*0030*/  LDCU.64 UR6, c[0x0][0x380] ;  /* 0x00007000ff0677ac */ /* 0x000ea20008000a00 */
[----:B------:R-:W1:Y:S06]  /*0040*/  S2R R0, SR_TID.X ;  /* 0x0000000000007919 */ /* 0x000e6c0000002100 */
[----:B------:R-:W0:Y:S08]  /*0050*/  S2UR UR9, SR_CTAID.Y ;  /* 0x00000000000979c3 */ /* 0x000e300000002600 */
[----:B------:R-:W0:Y:S01]  /*0060*/  LDC R5, c[0x0][0x364] ;  /* 0x0000d900ff057b82 */ /* 0x000e220000000800 */
[----:B--2---:R-:W-:-:S04]  /*0070*/  UIADD3 UR4, UPT, UPT, UR6, 0x2, URZ ;  /* 0x0000000206047890 */ /* 0x004fc8000fffe0ff */
[----:B------:R-:W-:-:S03]  /*0080*/  ULEA.HI UR5, UR4, UR4, URZ, 0x1 ;  /* 0x0000000404057291 */ /* 0x000fc6000f8f08ff */
[----:B------:R-:W1:Y:S01]  /*0090*/  S2UR UR8, SR_CTAID.X ;  /* 0x00000000000879c3 */ /* 0x000e620000002500 */
[----:B------:R-:W-:Y:S01]  /*00a0*/  USHF.R.S32.HI UR5, URZ, 0x1, UR5 ;  /* 0x00000001ff057899 */ /* 0x000fe20008011405 */
[----:B0-----:R-:W-:-:S05]  /*00b0*/  IMAD R2, R5, UR9, R2 ;  /* 0x0000000905027c24 */ /* 0x001fca000f8e0202 */
[----:B------:R-:W-:Y:S01]  /*00c0*/  ISETP.GT.AND P0, PT, R2, UR7, PT ;  /* 0x0000000702007c0c */ /* 0x000fe2000bf04270 */
[----:B-1----:R-:W-:-:S05]  /*00d0*/  IMAD R0, R3, UR8, R0 ;  /* 0x0000000803007c24 */ /* 0x002fca000f8e0200 */
[----:B------:R-:W-:-:S04]  /*00e0*/  ISETP.GE.OR P0, PT, R0, UR5, P0 ;  /* 0x0000000500007c0c */ /* 0x000fc80008706670 */
[----:B------:R-:W-:-:S04]  /*00f0*/  ISETP.LT.OR P0, PT, R0, 0x1, P0 ;  /* 0x000000010000780c */ /* 0x000fc80000701670 */
[----:B------:R-:W-:-:S13]  /*0100*/  ISETP.EQ.OR P0, PT, R2, RZ, P0 ;  /* 0x000000ff0200720c */ /* 0x000fda0000702670 */
[----:B------:R-:W-:Y:S05]  /*0110*/  @P0 EXIT ;  /* 0x000000000000094d */ /* 0x000fea0003800000 */
[----:B------:R-:W0:Y:S01]  /*0120*/  LDC.64 R4, c[0x0][0x388] ;  /* 0x0000e200ff047b82 */ /* 0x000e220000000a00 */
[----:B------:R-:W-:Y:S01]  /*0130*/  IMAD R2, R2, UR4, RZ ;  /* 0x0000000402027c24 */ /* 0x000fe2000f8e02ff */
[----:B------:R-:W1:Y:S04]  /*0140*/  LDCU.64 UR6, c[0x0][0x358] ;  /* 0x00006b00ff0677ac */ /* 0x000e680008000a00 */
[----:B------:R-:W-:-:S04]  /*0150*/  LEA.HI R3, R2, R2, RZ, 0x1 ;  /* 0x0000000202037211 */ /* 0x000fc800078f08ff */
[----:B------:R-:W-:Y:S02]  /*0160*/  LEA.HI.SX32 R7, R3, R0, 0x1f ;  /* 0x0000000003077211 */ /* 0x000fe400078ffaff */
[----:B------:R-:W2:Y:S03]  /*0170*/  LDC.64 R2, c[0x0][0x390] ;  /* 0x0000e400ff027b82 */ /* 0x000ea60000000a00 */
[----:B0-----:R-:W-:-:S06]  /*0180*/  IMAD.WIDE R4, R7, 0x4, R4 ;  /* 0x0000000407047825 */ /* 0x001fcc00078e0204 */
[----:B-1----:R-:W3:Y:S01]  /*0190*/  LDG.E R5, desc[UR6][R4.64] ;  /* 0x0000000604057981 */ /* 0x002ee2000c1e1900 */
[----:B--2---:R-:W-:-:S05]  /*01a0*/  IMAD.WIDE R2, R7, 0x4, R2 ;  /* 0x0000000407027825 */ /* 0x004fca00078e0202 */
[----:B---3--:R-:W-:Y:S01]  /*01b0*/  STG.E desc[UR6][R2.64], R5 ;  /* 0x0000000502007986 */ /* 0x008fe2000c101906 */
[----:B------:R-:W-:Y:S05]  /*01c0*/  EXIT ;  /* 0x000000000000794d */ /* 0x000fea0003800000 */
.L_x_0:
[----:B------:R-:W-:-:S00]  /*01d0*/  BRA `(.L_x_0) ;  /* 0xfffffffc00fc7947 */ /* 0x000fc0000383ffff */
[----:B------:R-:W-:-:S00]  /*01e0*/  NOP ;  /* 0x0000000000007918 */ /* 0x000fc00000000000 */
        /* <DEDUP_REMOVED lines=9> */
.L_x_3:


//--------------------- .text._Z20stencil_vector_half2iiP7__half2S0_ --------------------------
	.section	.text._Z20stencil_vector_half2iiP7__half2S0_,"ax",@progbits
	.align	128
        .global         _Z20stencil_vector_half2iiP7__half2S0_
        .type           _Z20stencil_vector_half2iiP7__half2S0_,@function
        .size           _Z20stencil_vector_half2iiP7__half2S0_,(.L_x_4 - _Z20stencil_vector_half2iiP7__half2S0_)
        .other          _Z20stencil_vector_half2iiP7__half2S0_,@"STO_CUDA_ENTRY STV_DEFAULT"
_Z20stencil_vector_half2iiP7__half2S0_:
.text._Z20stencil_vector_half2iiP7__half2S0_:
[----:B------:R-:W-:Y:S01]  /*0000*/  LDC R1, c[0x0][0x37c] ;  /* 0x0000df00ff017b82 */ /* 0x000fe20000000800 */
[----:B------:R-:W0:Y:S07]  /*0010*/  S2R R4, SR_TID.Y ;  /* 0x0000000000047919 */ /* 0x000e2e0000002200 */
[----:B------:R-:W1:Y:S01]  /*0020*/  LDC.64 R8, c[0x0][0x380] ;  /* 0x0000e000ff087b82 */ /* 0x000e620000000a00 */
[----:B------:R-:W2:Y:S07]  /*0030*/  S2R R0, SR_TID.X ;  /* 0x0000000000007919 */ /* 0x000eae0000002100 */
[----:B------:R-:W2:Y:S08]  /*0040*/  LDC R3, c[0x0][0x360] ;  /* 0x0000d800ff037b82 */ /* 0x000eb00000000800 */
[----:B------:R-:W0:Y:S08]  /*0050*/  S2UR UR5, SR_CTAID.Y ;  /* 0x00000000000579c3 */ /* 0x000e300000002600 */
[----:B------:R-:W0:Y:S01]  /*0060*/  LDC R7, c[0x0][0x364] ;  /* 0x0000d900ff077b82 */ /* 0x000e220000000800 */
[----:B-1----:R-:W-:-:S05]  /*0070*/  VIADD R5, R8, 0x2 ;  /* 0x0000000208057836 */ /* 0x002fca0000000000 */
[----:B------:R-:W-:Y:S02]  /*0080*/  LEA.HI R2, R5, R5, RZ, 0x1 ;  /* 0x0000000505027211 */ /* 0x000fe400078f08ff */
[----:B------:R-:W2:Y:S01]  /*0090*/  S2UR UR4, SR_CTAID.X ;  /* 0x00000000000479c3 */ /* 0x000ea20000002500 */
[----:B0-----:R-:W-:-:S05]  /*00a0*/  IMAD R4, R7, UR5, R4 ;  /* 0x0000000507047c24 */ /* 0x001fca000f8e0204 */
[----:B------:R-:W-:Y:S01]  /*00b0*/  ISETP.GT.AND P0, PT, R4, R9, PT ;  /* 0x000000090400720c */ /* 0x000fe20003f04270 */
[----:B--2---:R-:W-:Y:S01]  /*00c0*/  IMAD R0, R3, UR4, R0 ;  /* 0x0000000403007c24 */ /* 0x004fe2000f8e0200 */
[----:B------:R-:W-:-:S04]  /*00d0*/  SHF.R.S32.HI R3, RZ, 0x1, R2 ;  /* 0x00000001ff037819 */ /* 0x000fc80000011402 */
[----:B------:R-:W-:-:S04]  /*00e0*/  ISETP.GE.OR P0, PT, R0, R3, P0 ;  /* 0x000000030000720c */ /* 0x000fc80000706670 */
[----:B------:R-:W-:-:S04]  /*00f0*/  ISETP.LT.OR P0, PT, R0, 0x1, P0 ;  /* 0x000000010000780c */ /* 0x000fc80000701670 */
[----:B------:R-:W-:-:S13]  /*0100*/  ISETP.EQ.OR P0, PT, R4, RZ, P0 ;  /* 0x000000ff0400720c */ /* 0x000fda0000702670 */
[----:B------:R-:W-:Y:S05]  /*0110*/  @P0 EXIT ;  /* 0x000000000000094d */ /* 0x000fea0003800000 */
[----:B------:R-:W0:Y:S01]  /*0120*/  LDC.64 R2, c[0x0][0x390] ;  /* 0x0000e400ff027b82 */ /* 0x000e220000000a00 */
[----:B------:R-:W-:Y:S01]  /*0130*/  IMAD R4, R4, R5, RZ ;  /* 0x0000000504047224 */ /* 0x000fe200078e02ff */
[----:B------:R-:W1:Y:S04]  /*0140*/  LDCU.64 UR4, c[0x0][0x358] ;  /* 0x00006b00ff0477ac */ /* 0x000e680008000a00 */
[C---:B------:R-:W-:Y:S01]  /*0150*/  LEA.HI R7, R4.reuse, R4, RZ, 0x1 ;  /* 0x0000000404077211 */ /* 0x040fe200078f08ff */
[----:B------:R-:W-:-:S03]  /*0160*/  IMAD.IADD R4, R4, 0x1, -R5 ;  /* 0x0000000104047824 */ /* 0x000fc600078e0a05 */
[----:B------:R-:W-:Y:S01]  /*0170*/  LEA.HI.SX32 R11, R7, R0, 0x1f ;  /* 0x00000000070b7211 */ /* 0x000fe200078ffaff */
[----:B------:R-:W-:Y:S01]  /*0180*/  IMAD R5, R5, 0x2, R4 ;  /* 0x0000000205057824 */ /* 0x000fe200078e0204 */
[----:B------:R-:W-:-:S04]  /*0190*/  LEA.HI R7, R4, R4, RZ, 0x1 ;  /* 0x0000000404077211 */ /* 0x000fc800078f08ff */
[----:B------:R-:W-:Y:S02]  /*01a0*/  LEA.HI R9, R5, R5, RZ, 0x1 ;  /* 0x0000000505097211 */ /* 0x000fe400078f08ff */
[-C--:B------:R-:W-:Y:S02]  /*01b0*/  LEA.HI.SX32 R7, R7, R0.reuse, 0x1f ;  /* 0x0000000007077211 */ /* 0x080fe400078ffaff */
[----:B------:R-:W-:Y:S01]  /*01c0*/  LEA.HI.SX32 R9, R9, R0, 0x1f ;  /* 0x0000000009097211 */ /* 0x000fe200078ffaff */
[----:B0-----:R-:W-:-:S05]  /*01d0*/  IMAD.WIDE R4, R11, 0x4, R2 ;  /* 0x000000040b047825 */ /* 0x001fca00078e0202 */
[----:B-1----:R-:W2:Y:S01]  /*01e0*/  LDG.E.U16 R10, desc[UR4][R4.64+-0x2] ;  /* 0xfffffe04040a7981 */ /* 0x002ea2000c1e1500 */
[----:B------:R-:W-:-:S03]  /*01f0*/  IMAD.WIDE R6, R7, 0x4, R2 ;  /* 0x0000000407067825 */ /* 0x000fc600078e0202 */
[----:B------:R-:W2:Y:S01]  /*0200*/  LDG.E R0, desc[UR4][R4.64] ;  /* 0x0000000404007981 */ /* 0x000ea2000c1e1900 */
[----:B------:R-:W-:Y:S02]  /*0210*/  IMAD.WIDE R2, R9, 0x4, R2 ;  /* 0x0000000409027825 */ /* 0x000fe400078e0202 */
[----:B------:R-:W0:Y:S01]  /*0220*/  LDC.64 R8, c[0x0][0x388] ;  /* 0x0000e200ff087b82 */ /* 0x000e220000000a00 */
[----:B------:R0:W3:Y:S04]  /*0230*/  LDG.E.U16 R12, desc[UR4][R4.64+0x4] ;  /* 0x00000404040c7981 */ /* 0x0000e8000c1e1500 */
[----:B------:R-:W4:Y:S04]  /*0240*/  LDG.E R6, desc[UR4][R6.64] ;  /* 0x0000000406067981 */ /* 0x000f28000c1e1900 */
[----:B------:R-:W4:Y:S01]  /*0250*/  LDG.E R3, desc[UR4][R2.64] ;  /* 0x0000000402037981 */ /* 0x000f22000c1e1900 */
[----:B0-----:R-:W-:Y:S01]  /*0260*/  IMAD.WIDE R4, R11, 0x4, R8 ;  /* 0x000000040b047825 */ /* 0x001fe200078e0208 */
[----:B--2---:R-:W-:-:S02]  /*0270*/  PRMT R10, R10, 0x5410, R0 ;  /* 0x000054100a0a7816 */ /* 0x004fc40000000000 */
[----:B---3--:R-:W-:-:S05]  /*0280*/  PRMT R0, R0, 0x5432, R12 ;  /* 0x0000543200007816 */ /* 0x008fca000000000c */
[----:B------:R-:W-:Y:S02]  /*0290*/  HFMA2 R0, R10, 1, 1, R0 ;  /* 0x3c003c000a007831 */ /* 0x000fe40000000000 */
[----:B----4-:R-:W-:-:S04]  /*02a0*/  HADD2 R3, R6, R3 ;  /* 0x0000000306037230 */ /* 0x010fc80000000000 */
[----:B------:R-:W-:-:S04]  /*02b0*/  HFMA2 R0, R0, 1, 1, R3 ;  /* 0x3c003c0000007831 */ /* 0x000fc80000000003 */
[----:B------:R-:W-:-:S05]  /*02c0*/  HMUL2 R7, R0, 0.25, 0.25 ;  /* 0x3400340000077832 */ /* 0x000fca0000000000 */
[----:B------:R-:W-:Y:S01]  /*02d0*/  STG.E desc[UR4][R4.64], R7 ;  /* 0x0000000704007986 */ /* 0x000fe2000c101904 */
[----:B------:R-:W-:Y:S05]  /*02e0*/  EXIT ;  /* 0x000000000000794d */ /* 0x000fea0003800000 */
.L_x_1:
        /* <DEDUP_REMOVED lines=9> */
.L_x_4:


//--------------------- .text._Z19stencil_vector_halfiiP7__half2S0_ --------------------------
	.section	.text._Z19stencil_vector_halfiiP7__half2S0_,"ax",@progbits
	.align	128
        .global         _Z19stencil_vector_halfiiP7__half2S0_
        .type           _Z19stencil_vector_halfiiP7__half2S0_,@function
        .size           _Z19stencil_vector_halfiiP7__half2S0_,(.L_x_5 - _Z19stencil_vector_halfiiP7__half2S0_)
        .other          _Z19stencil_vector_halfiiP7__half2S0_,@"STO_CUDA_ENTRY STV_DEFAULT"
_Z19stencil_vector_halfiiP7__half2S0_:
.text._Z19stencil_vector_halfiiP7__half2S0_:
[----:B------:R-:W-:Y:S01]  /*0000*/  LDC R1, c[0x0][0x37c] ;  /* 0x0000df00ff017b82 */ /* 0x000fe20000000800 */
[----:B------:R-:W0:Y:S07]  /*0010*/  S2R R4, SR_TID.Y ;  /* 0x0000000000047919 */ /* 0x000e2e0000002200 */
[----:B------:R-:W1:Y:S01]  /*0020*/  LDC.64 R8, c[0x0][0x380] ;  /* 0x0000e000ff087b82 */ /* 0x000e620000000a00 */
[----:B------:R-:W2:Y:S07]  /*0030*/  S2R R0, SR_TID.X ;  /* 0x0000000000007919 */ /* 0x000eae0000002100 */
[----:B------:R-:W2:Y:S08]  /*0040*/  LDC R3, c[0x0][0x360] ;  /* 0x0000d800ff037b82 */ /* 0x000eb00000000800 */
[----:B------:R-:W0:Y:S08]  /*0050*/  S2UR UR5, SR_CTAID.Y ;  /* 0x00000000000579c3 */ /* 0x000e300000002600 */
[----:B------:R-:W0:Y:S01]  /*0060*/  LDC R7, c[0x0][0x364] ;  /* 0x0000d900ff077b82 */ /* 0x000e220000000800 */
[----:B-1----:R-:W-:-:S04]  /*0070*/  IADD3 R5, PT, PT, R8, 0x2, RZ ;  /* 0x0000000208057810 */ /* 0x002fc80007ffe0ff */
[----:B------:R-:W-:-:S03]  /*0080*/  LEA.HI R2, R5, R5, RZ, 0x1 ;  /* 0x0000000505027211 */ /* 0x000fc600078f08ff */
        /* <DEDUP_REMOVED lines=12> */
[----:B------:R-:W-:-:S04]  /*0150*/  IADD3 R6, PT, PT, -R5, R4, RZ ;  /* 0x0000000405067210 */ /* 0x000fc80007ffe1ff */
[----:B------:R-:W-:Y:S02]  /*0160*/  LEA R8, R5, R6, 0x1 ;  /* 0x0000000605087211 */ /* 0x000fe400078e08ff */
[----:B------:R-:W-:Y:S02]  /*0170*/  LEA.HI R5, R4, R4, RZ, 0x1 ;  /* 0x0000000404057211 */ /* 0x000fe400078f08ff */
[----:B------:R-:W-:Y:S02]  /*0180*/  LEA.HI R7, R6, R6, RZ, 0x1 ;  /* 0x0000000606077211 */ /* 0x000fe400078f08ff */
[----:B------:R-:W-:Y:S02]  /*0190*/  LEA.HI R9, R8, R8, RZ, 0x1 ;  /* 0x0000000808097211 */ /* 0x000fe400078f08ff */
[-C--:B------:R-:W-:Y:S02]  /*01a0*/  LEA.HI.SX32 R11, R5, R0.reuse, 0x1f ;  /* 0x00000000050b7211 */ /* 0x080fe400078ffaff */
[----:B------:R-:W-:-:S02]  /*01b0*/  LEA.HI.SX32 R7, R7, R0, 0x1f ;  /* 0x0000000007077211 */ /* 0x000fc400078ffaff */
[----:B------:R-:W-:Y:S01]  /*01c0*/  LEA.HI.SX32 R9, R9, R0, 0x1f ;  /* 0x0000000009097211 */ /* 0x000fe200078ffaff */
[----:B0-----:R-:W-:-:S04]  /*01d0*/  IMAD.WIDE R4, R11, 0x4, R2 ;  /* 0x000000040b047825 */ /* 0x001fc800078e0202 */
[--C-:B------:R-:W-:Y:S01]  /*01e0*/  IMAD.WIDE R6, R7, 0x4, R2.reuse ;  /* 0x0000000407067825 */ /* 0x100fe200078e0202 */
[----:B-1----:R-:W2:Y:S03]  /*01f0*/  LDG.E R0, desc[UR4][R4.64] ;  /* 0x0000000404007981 */ /* 0x002ea6000c1e1900 */
[----:B------:R-:W-:Y:S01]  /*0200*/  IMAD.WIDE R2, R9, 0x4, R2 ;  /* 0x0000000409027825 */ /* 0x000fe200078e0202 */
[----:B------:R-:W2:Y:S01]  /*0210*/  LDG.E.U16 R13, desc[UR4][R4.64+-0x2] ;  /* 0xfffffe04040d7981 */ /* 0x000ea2000c1e1500 */
[----:B------:R-:W0:Y:S03]  /*0220*/  LDC.64 R8, c[0x0][0x388] ;  /* 0x0000e200ff087b82 */ /* 0x000e260000000a00 */
[----:B------:R-:W3:Y:S04]  /*0230*/  LDG.E R6, desc[UR4][R6.64] ;  /* 0x0000000406067981 */ /* 0x000ee8000c1e1900 */
[----:B------:R-:W3:Y:S04]  /*0240*/  LDG.E R3, desc[UR4][R2.64] ;  /* 0x0000000402037981 */ /* 0x000ee8000c1e1900 */
[----:B------:R-:W4:Y:S01]  /*0250*/  LDG.E.U16 R15, desc[UR4][R4.64+0x4] ;  /* 0x00000404040f7981 */ /* 0x000f22000c1e1500 */
[----:B0-----:R-:W-:-:S04]  /*0260*/  IMAD.WIDE R8, R11, 0x4, R8 ;  /* 0x000000040b087825 */ /* 0x001fc800078e0208 */
[----:B--2---:R-:W-:Y:S02]  /*0270*/  HADD2 R13, R13.H0_H0, R0.H1_H1 ;  /* 0x300000000d0d7230 */ /* 0x004fe40000000800 */
[----:B---3--:R-:W-:Y:S02]  /*0280*/  HFMA2 R3, R6, 1, 1, R3 ;  /* 0x3c003c0006037831 */ /* 0x008fe40000000003 */
[----:B----4-:R-:W-:Y:S02]  /*0290*/  HADD2 R15, R0.H0_H0, R15.H0_H0 ;  /* 0x2000000f000f7230 */ /* 0x010fe40000000800 */
[--C-:B------:R-:W-:Y:S02]  /*02a0*/  HADD2 R13, R13.H0_H0, R3.reuse.H0_H0 ;  /* 0x200000030d0d7230 */ /* 0x100fe40000000800 */
[----:B------:R-:W-:-:S05]  /*02b0*/  HADD2 R15, R15.H0_H0, R3.H1_H1 ;  /* 0x300000030f0f7230 */ /* 0x000fca0000000800 */
[----:B------:R-:W-:-:S05]  /*02c0*/  PRMT R13, R13, 0x5410, R15 ;  /* 0x000054100d0d7816 */ /* 0x000fca000000000f */
[----:B------:R-:W-:-:S05]  /*02d0*/  HMUL2 R3, R13, 0.25, 0.25 ;  /* 0x340034000d037832 */ /* 0x000fca0000000000 */
[----:B------:R-:W-:Y:S01]  /*02e0*/  STG.E desc[UR4][R8.64], R3 ;  /* 0x0000000308007986 */ /* 0x000fe2000c101904 */
[----:B------:R-:W-:Y:S05]  /*02f0*/  EXIT ;  /* 0x000000000000794d */ /* 0x000fea0003800000 */
.L_x_2:
        /* <DEDUP_REMOVED lines=16> */
.L_x_5:


//--------------------- .nv.shared.reserved.0     --------------------------
	.section	.nv.shared.reserved.0,"aw",@nobits
	.weak		__nv_reservedSMEM_offset_0_alias
	.size		__nv_reservedSMEM_offset_0_alias, 0, 64
	.other		__nv_reservedSMEM_offset_0_alias,@"STO_CUDA_RESERVED_SHARED STV_DEFAULT"
__nv_reservedSMEM_offset_0_alias:
	.zero		0
	.zero		64


//--------------------- .nv.constant0._Z16copy_vector_halfiiP7__half2S0_ --------------------------
	.section	.nv.constant0._Z16copy_vector_halfiiP7__half2S0_,"a",@progbits
	.sectionflags	@""
	.align	4
.nv.constant0._Z16copy_vector_halfiiP7__half2S0_:
	.zero		920


//--------------------- .nv.constant0._Z20stencil_vector_half2iiP7__half2S0_ --------------------------
	.section	.nv.constant0._Z20stencil_vector_half2iiP7__half2S0_,"a",@progbits
	.sectionflags	@""
	.align	4
.nv.constant0._Z20stencil_vector_half2iiP7__half2S0_:
	.zero		920


//--------------------- .nv.constant0._Z19stencil_vector_halfiiP7__half2S0_ --------------------------
	.section	.nv.constant0._Z19stencil_vector_halfiiP7__half2S0_,"a",@progbits
	.sectionflags	@""
	.align	4
.nv.constant0._Z19stencil_vector_halfiiP7__half2S0_:
	.zero		920


//--------------------- SYMBOLS --------------------------

	.type		.nv.reservedSmem.offset0,@object
	.size		.nv.reservedSmem.offset0,0x4
